	.headerflags	@"EF_CUDA_TEXMODE_UNIFIED EF_CUDA_64BIT_ADDRESS EF_CUDA_ACCELERATORS EF_CUDA_SM90 EF_CUDA_VIRTUAL_SM(EF_CUDA_SM90)"
	.elftype	@"ET_EXEC"


//--------------------- .nv.info                  --------------------------
	.section	.nv.info,"",@"SHT_CUDA_INFO"
	.align	4


	//----- nvinfo : EIATTR_REGCOUNT
	.align		4
        /*0000*/ 	.byte	0x04, 0x2f
        /*0002*/ 	.short	(.L_3 - .L_2)
	.align		4
.L_2:
        /*0004*/ 	.word	index@(triton_per_fused__weight_norm_interface_3)
        /*0008*/ 	.word	0x00000015


	//----- nvinfo : EIATTR_MIN_STACK_SIZE
	.align		4
.L_3:
        /*000c*/ 	.byte	0x04, 0x12
        /*000e*/ 	.short	(.L_5 - .L_4)
	.align		4
.L_4:
        /*0010*/ 	.word	index@(triton_per_fused__weight_norm_interface_3)
        /*0014*/ 	.word	0x00000000


	//----- nvinfo : EIATTR_FRAME_SIZE
	.align		4
.L_5:
        /*0018*/ 	.byte	0x04, 0x11
        /*001a*/ 	.short	(.L_7 - .L_6)
	.align		4
.L_6:
        /*001c*/ 	.word	index@(triton_per_fused__weight_norm_interface_3)
        /*0020*/ 	.word	0x00000000


	//----- nvinfo : EIATTR_MIN_STACK_SIZE
	.align		4
.L_7:
        /*0024*/ 	.byte	0x04, 0x12
        /*0026*/ 	.short	(.L_9 - .L_8)
	.align		4
.L_8:
        /*0028*/ 	.word	index@(triton_per_fused__weight_norm_interface_3)
        /*002c*/ 	.word	0x00000000
.L_9:


//--------------------- .nv.info.triton_per_fused__weight_norm_interface_3 --------------------------
	.section	.nv.info.triton_per_fused__weight_norm_interface_3,"",@"SHT_CUDA_INFO"
	.sectionflags	@""
	.align	4


	//----- nvinfo : EIATTR_CUDA_API_VERSION
	.align		4
        /*0000*/ 	.byte	0x04, 0x37
        /*0002*/ 	.short	(.L_11 - .L_10)
.L_10:
        /*0004*/ 	.word	0x0000007c


	//----- nvinfo : EIATTR_KPARAM_INFO
	.align		4
.L_11:
        /*0008*/ 	.byte	0x04, 0x17
        /*000a*/ 	.short	(.L_13 - .L_12)
.L_12:
        /*000c*/ 	.word	0x00000000
        /*0010*/ 	.short	0x0005
        /*0012*/ 	.short	0x0024
        /*0014*/ 	.byte	0x00, 0xf0, 0x11, 0x00


	//----- nvinfo : EIATTR_KPARAM_INFO
	.align		4
.L_13:
        /*0018*/ 	.byte	0x04, 0x17
        /*001a*/ 	.short	(.L_15 - .L_14)
.L_14:
        /*001c*/ 	.word	0x00000000
        /*0020*/ 	.short	0x0004
        /*0022*/ 	.short	0x0020
        /*0024*/ 	.byte	0x00, 0xf0, 0x11, 0x00


	//----- nvinfo : EIATTR_KPARAM_INFO
	.align		4
.L_15:
        /*0028*/ 	.byte	0x04, 0x17
        /*002a*/ 	.short	(.L_17 - .L_16)
.L_16:
        /*002c*/ 	.word	0x00000000
        /*0030*/ 	.short	0x0003
        /*0032*/ 	.short	0x0018
        /*0034*/ 	.byte	0x00, 0xf4, 0x21, 0x00


	//----- nvinfo : EIATTR_KPARAM_INFO
	.align		4
.L_17:
        /*0038*/ 	.byte	0x04, 0x17
        /*003a*/ 	.short	(.L_19 - .L_18)
.L_18:
        /*003c*/ 	.word	0x00000000
        /*0040*/ 	.short	0x0002
        /*0042*/ 	.short	0x0010
        /*0044*/ 	.byte	0x00, 0xf4, 0x21, 0x00


	//----- nvinfo : EIATTR_KPARAM_INFO
	.align		4
.L_19:
        /*0048*/ 	.byte	0x04, 0x17
        /*004a*/ 	.short	(.L_21 - .L_20)
.L_20:
        /*004c*/ 	.word	0x00000000
        /*0050*/ 	.short	0x0001
        /*0052*/ 	.short	0x0008
        /*0054*/ 	.byte	0x00, 0xf4, 0x21, 0x00


	//----- nvinfo : EIATTR_KPARAM_INFO
	.align		4
.L_21:
        /*0058*/ 	.byte	0x04, 0x17
        /*005a*/ 	.short	(.L_23 - .L_22)
.L_22:
        /*005c*/ 	.word	0x00000000
        /*0060*/ 	.short	0x0000
        /*0062*/ 	.short	0x0000
        /*0064*/ 	.byte	0x00, 0xf4, 0x21, 0x00


	//----- nvinfo : EIATTR_SPARSE_MMA_MASK
	.align		4
.L_23:
        /*0068*/ 	.byte	0x03, 0x50
        /*006a*/ 	.short	0x0000


	//----- nvinfo : EIATTR_MAXREG_COUNT
	.align		4
        /*006c*/ 	.byte	0x03, 0x1b
        /*006e*/ 	.short	0x00ff


	//----- nvinfo : EIATTR_COOP_GROUP_MASK_REGIDS
	.align		4
        /*0070*/ 	.byte	0x04, 0x29
        /*0072*/ 	.short	(.L_25 - .L_24)


	//   ....[0]....
.L_24:
        /*0074*/ 	.word	0xffffffff


	//   ....[1]....
        /*0078*/ 	.word	0xffffffff


	//   ....[2]....
        /*007c*/ 	.word	0xffffffff


	//   ....[3]....
        /*0080*/ 	.word	0xffffffff


	//   ....[4]....
        /*0084*/ 	.word	0xffffffff


	//   ....[5]....
        /*0088*/ 	.word	0xffffffff


	//----- nvinfo : EIATTR_COOP_GROUP_INSTR_OFFSETS
	.align		4
.L_25:
        /*008c*/ 	.byte	0x04, 0x28
        /*008e*/ 	.short	(.L_27 - .L_26)


	//   ....[0]....
.L_26:
        /*0090*/ 	.word	0x00000200


	//   ....[1]....
        /*0094*/ 	.word	0x00000240


	//   ....[2]....
        /*0098*/ 	.word	0x00000260


	//   ....[3]....
        /*009c*/ 	.word	0x00000290


	//   ....[4]....
        /*00a0*/ 	.word	0x000002b0


	//   ....[5]....
        /*00a4*/ 	.word	0x00000330


	//----- nvinfo : EIATTR_EXIT_INSTR_OFFSETS
	.align		4
.L_27:
        /*00a8*/ 	.byte	0x04, 0x1c
        /*00aa*/ 	.short	(.L_29 - .L_28)


	//   ....[0]....
.L_28:
        /*00ac*/ 	.word	0x000004d0


	//   ....[1]....
        /*00b0*/ 	.word	0x000004f0


	//----- nvinfo : EIATTR_REQNTID
	.align		4
.L_29:
        /*00b4*/ 	.byte	0x04, 0x10
        /*00b6*/ 	.short	(.L_31 - .L_30)
.L_30:
        /*00b8*/ 	.word	0x00000040
        /*00bc*/ 	.word	0x00000001
        /*00c0*/ 	.word	0x00000001


	//----- nvinfo : EIATTR_CBANK_PARAM_SIZE
	.align		4
.L_31:
        /*00c4*/ 	.byte	0x03, 0x19
        /*00c6*/ 	.short	0x0028


	//----- nvinfo : EIATTR_PARAM_CBANK
	.align		4
        /*00c8*/ 	.byte	0x04, 0x0a
        /*00ca*/ 	.short	(.L_33 - .L_32)
	.align		4
.L_32:
        /*00cc*/ 	.word	index@(.nv.constant0.triton_per_fused__weight_norm_interface_3)
        /*00d0*/ 	.short	0x0210
        /*00d2*/ 	.short	0x0028


	//----- nvinfo : EIATTR_SW_WAR
	.align		4
.L_33:
        /*00d4*/ 	.byte	0x04, 0x36
        /*00d6*/ 	.short	(.L_35 - .L_34)
.L_34:
        /*00d8*/ 	.word	0x00000008
.L_35:


//--------------------- .nv.callgraph             --------------------------
	.section	.nv.callgraph,"",@"SHT_CUDA_CALLGRAPH"
	.align	4
	.sectionentsize	8
	.align		4
        /*0000*/ 	.word	0x00000000
	.align		4
        /*0004*/ 	.word	0xffffffff
	.align		4
        /*0008*/ 	.word	0x00000000
	.align		4
        /*000c*/ 	.word	0xfffffffe
	.align		4
        /*0010*/ 	.word	0x00000000
	.align		4
        /*0014*/ 	.word	0xfffffffd
	.align		4
        /*0018*/ 	.word	0x00000000
	.align		4
        /*001c*/ 	.word	0xfffffffc


//--------------------- .nv.constant4             --------------------------
	.section	.nv.constant4,"a",@progbits
	.align	8
	.align		8
.nv.constant4:
        /*0000*/ 	.dword	_$_str
	.align		8
        /*0008*/ 	.dword	_$_str_$_2


//--------------------- .text.triton_per_fused__weight_norm_interface_3 --------------------------
	.section	.text.triton_per_fused__weight_norm_interface_3,"ax",@progbits
	.sectionflags	@"SHF_BARRIERS=1"
	.align	128
        .global         triton_per_fused__weight_norm_interface_3
        .type           triton_per_fused__weight_norm_interface_3,@function
        .size           triton_per_fused__weight_norm_interface_3,(.L_x_1 - triton_per_fused__weight_norm_interface_3)
        .other          triton_per_fused__weight_norm_interface_3,@"STO_CUDA_ENTRY STV_DEFAULT"
triton_per_fused__weight_norm_interface_3:
.text.triton_per_fused__weight_norm_interface_3:
[----:B------:R-:W0:Y:S02]  /*0000*/  LDC R1, c[0x0][0x28] ;  /* 0x00000a00ff017b82 */ /* 0x000e240000000800 */
[----:B------:R-:W1:Y:S01]  /*0010*/  S2R R14, SR_TID.X ;  /* 0x00000000000e7919 */ /* 0x000e620000002100 */
[----:B------:R-:W2:Y:S01]  /*0020*/  LDC.64 R12, c[0x0][0x218] ;  /* 0x00008600ff0c7b82 */ /* 0x000ea20000000a00 */
[----:B------:R-:W-:Y:S02]  /*0030*/  CS2R R4, SRZ ;  /* 0x0000000000047805 */ /* 0x000fe4000001ff00 */
[----:B------:R-:W-:Y:S01]  /*0040*/  CS2R R6, SRZ ;  /* 0x0000000000067805 */ /* 0x000fe2000001ff00 */
[----:B------:R-:W3:Y:S01]  /*0050*/  S2R R9, SR_CTAID.X ;  /* 0x0000000000097919 */ /* 0x000ee20000002500 */
[----:B------:R-:W-:-:S03]  /*0060*/  ULDC.64 UR6, c[0x0][0x208] ;  /* 0x0000820000067ab9 */ /* 0x000fc60000000a00 */
[----:B------:R-:W4:Y:S01]  /*0070*/  LDC.64 R2, c[0x0][0x220] ;  /* 0x00008800ff027b82 */ /* 0x000f220000000a00 */
[----:B-1----:R-:W-:Y:S02]  /*0080*/  SHF.L.U32 R8, R14, 0x2, RZ ;  /* 0x000000020e087819 */ /* 0x002fe400000006ff */
[----:B---3--:R-:W-:Y:S02]  /*0090*/  ISETP.GE.AND P0, PT, R9, 0x80, PT ;  /* 0x000000800900780c */ /* 0x008fe40003f06270 */
[----:B------:R-:W-:-:S04]  /*00a0*/  LOP3.LUT R0, R8, 0xfc, RZ, 0xc0, !PT ;  /* 0x000000fc08007812 */ /* 0x000fc800078ec0ff */
[----:B------:R-:W-:Y:S01]  /*00b0*/  ISETP.LT.U32.AND P1, PT, R0, 0xa0, !P0 ;  /* 0x000000a00000780c */ /* 0x000fe20004721070 */
[----:B------:R-:W-:-:S04]  /*00c0*/  IMAD R0, R9, 0xa0, R0 ;  /* 0x000000a009007824 */ /* 0x000fc800078e0200 */
[----:B--2---:R-:W-:-:S08]  /*00d0*/  IMAD.WIDE R12, R0, 0x4, R12 ;  /* 0x00000004000c7825 */ /* 0x004fd000078e020c */
[----:B------:R-:W2:Y:S01]  /*00e0*/  @P1 LDG.E.128 R4, desc[UR6][R12.64] ;  /* 0x000000060c041981 */ /* 0x000ea2000c1e1d00 */
[----:B----4-:R-:W-:Y:S01]  /*00f0*/  IMAD.WIDE R2, R9, 0x4, R2 ;  /* 0x0000000409027825 */ /* 0x010fe200078e0202 */
[----:B------:R-:W1:Y:S01]  /*0100*/  S2UR UR5, SR_CgaCtaId ;  /* 0x00000000000579c3 */ /* 0x000e620000008800 */
[----:B------:R-:W-:Y:S01]  /*0110*/  UMOV UR4, 0x400 ;  /* 0x0000040000047882 */ /* 0x000fe20000000000 */
[----:B------:R-:W-:Y:S01]  /*0120*/  ISETP.GE.AND P2, PT, R14, 0x2, PT ;  /* 0x000000020e00780c */ /* 0x000fe20003f46270 */
[----:B-1----:R-:W-:Y:S01]  /*0130*/  UPRMT UR4, UR5, 0x654, UR4 ;  /* 0x0000065405047896 */ /* 0x002fe20008000004 */
[----:B--2---:R-:W-:Y:S02]  /*0140*/  SEL R5, R5, RZ, P1 ;  /* 0x000000ff05057207 */ /* 0x004fe40000800000 */
[----:B------:R-:W-:Y:S02]  /*0150*/  SEL R4, R4, RZ, P1 ;  /* 0x000000ff04047207 */ /* 0x000fe40000800000 */
[----:B------:R-:W-:Y:S01]  /*0160*/  SEL R6, R6, RZ, P1 ;  /* 0x000000ff06067207 */ /* 0x000fe20000800000 */
[----:B------:R-:W-:Y:S01]  /*0170*/  FMUL R11, R5, R5 ;  /* 0x00000005050b7220 */ /* 0x000fe20000400000 */
[----:B------:R-:W-:-:S03]  /*0180*/  SEL R7, R7, RZ, P1 ;  /* 0x000000ff07077207 */ /* 0x000fc60000800000 */
[----:B------:R-:W-:-:S04]  /*0190*/  FFMA R11, R4, R4, R11 ;  /* 0x00000004040b7223 */ /* 0x000fc8000000000b */
[----:B------:R-:W-:Y:S01]  /*01a0*/  FFMA R16, R6, R6, R11 ;  /* 0x0000000606107223 */ /* 0x000fe2000000000b */
[----:B------:R-:W-:-:S03]  /*01b0*/  HFMA2.MMA R11, -RZ, RZ, 0, 0 ;  /* 0x00000000ff0b7435 */ /* 0x000fc600000001ff */
[----:B------:R-:W-:-:S05]  /*01c0*/  FFMA R16, R7, R7, R16 ;  /* 0x0000000707107223 */ /* 0x000fca0000000010 */
[----:B------:R-:W-:Y:S02]  /*01d0*/  FSEL R16, R16, RZ, P1 ;  /* 0x000000ff10107208 */ /* 0x000fe40000800000 */
[----:B------:R1:W2:Y:S01]  /*01e0*/  @!P0 LDG.E.EL R11, desc[UR6][R2.64] ;  /* 0x00000006020b8981 */ /* 0x0002a2000c2e1900 */
[----:B------:R-:W-:-:S03]  /*01f0*/  LOP3.LUT P0, RZ, R14, 0x1f, RZ, 0xc0, !PT ;  /* 0x0000001f0eff7812 */ /* 0x000fc6000780c0ff */
[----:B------:R-:W3:Y:S01]  /*0200*/  SHFL.BFLY PT, R13, R16, 0x10, 0x1f ;  /* 0x0e001f00100d7f89 */ /* 0x000ee200000e0000 */
[----:B-1----:R-:W-:-:S04]  /*0210*/  SHF.R.U32.HI R2, RZ, 0x3, R14 ;  /* 0x00000003ff027819 */ /* 0x002fc8000001160e */
[----:B------:R-:W-:Y:S01]  /*0220*/  LOP3.LUT R2, R2, 0x4, RZ, 0xc0, !PT ;  /* 0x0000000402027812 */ /* 0x000fe200078ec0ff */
[----:B---3--:R-:W-:-:S05]  /*0230*/  FADD R13, R16, R13 ;  /* 0x0000000d100d7221 */ /* 0x008fca0000000000 */
[----:B------:R-:W1:Y:S02]  /*0240*/  SHFL.BFLY PT, R12, R13, 0x8, 0x1f ;  /* 0x0d001f000d0c7f89 */ /* 0x000e6400000e0000 */
[----:B-1----:R-:W-:-:S05]  /*0250*/  FADD R12, R13, R12 ;  /* 0x0000000c0d0c7221 */ /* 0x002fca0000000000 */
[----:B------:R-:W1:Y:S02]  /*0260*/  SHFL.BFLY PT, R15, R12, 0x4, 0x1f ;  /* 0x0c801f000c0f7f89 */ /* 0x000e6400000e0000 */
[----:B-1----:R-:W-:Y:S01]  /*0270*/  FADD R15, R12, R15 ;  /* 0x0000000f0c0f7221 */ /* 0x002fe20000000000 */
[----:B------:R-:W-:-:S04]  /*0280*/  LOP3.LUT R12, R14, 0x1, RZ, 0xc0, !PT ;  /* 0x000000010e0c7812 */ /* 0x000fc800078ec0ff */
[----:B------:R-:W1:Y:S02]  /*0290*/  SHFL.BFLY PT, R18, R15, 0x2, 0x1f ;  /* 0x0c401f000f127f89 */ /* 0x000e6400000e0000 */
[----:B-1----:R-:W-:-:S05]  /*02a0*/  FADD R18, R15, R18 ;  /* 0x000000120f127221 */ /* 0x002fca0000000000 */
[----:B------:R-:W1:Y:S02]  /*02b0*/  SHFL.BFLY PT, R17, R18, 0x1, 0x1f ;  /* 0x0c201f0012117f89 */ /* 0x000e6400000e0000 */
[----:B-1----:R-:W-:-:S05]  /*02c0*/  FADD R17, R18, R17 ;  /* 0x0000001112117221 */ /* 0x002fca0000000000 */
[----:B------:R-:W-:Y:S01]  /*02d0*/  @!P0 STS [R2+UR4], R17 ;  /* 0x0000001102008988 */ /* 0x000fe20008000804 */
[----:B------:R-:W-:Y:S01]  /*02e0*/  BAR.SYNC.DEFER_BLOCKING 0x0 ;  /* 0x0000000000007b1d */ /* 0x000fe20000010000 */
[----:B------:R-:W-:-:S04]  /*02f0*/  ISETP.NE.U32.AND P0, PT, R12, 0x1, PT ;  /* 0x000000010c00780c */ /* 0x000fc80003f05070 */
[----:B------:R-:W-:-:S03]  /*0300*/  ISETP.LT.AND P0, PT, R14, 0x2, P0 ;  /* 0x000000020e00780c */ /* 0x000fc60000701270 */
[----:B------:R-:W1:Y:S01]  /*0310*/  LDC.64 R12, c[0x0][0x210] ;  /* 0x00008400ff0c7b82 */ /* 0x000e620000000a00 */
[----:B------:R-:W3:Y:S04]  /*0320*/  @!P2 LDS R10, [R8+UR4] ;  /* 0x00000004080aa984 */ /* 0x000ee80008000800 */
[----:B---3--:R-:W3:Y:S02]  /*0330*/  SHFL.BFLY PT, R3, R10, 0x1, 0x1f ;  /* 0x0c201f000a037f89 */ /* 0x008ee400000e0000 */
[----:B---3--:R-:W-:-:S05]  /*0340*/  FADD R15, R10, R3 ;  /* 0x000000030a0f7221 */ /* 0x008fca0000000000 */
[----:B------:R1:W-:Y:S01]  /*0350*/  @P0 STS [R8+UR4], R15 ;  /* 0x0000000f08000988 */ /* 0x0003e20008000804 */
[----:B------:R-:W-:Y:S01]  /*0360*/  BAR.SYNC.DEFER_BLOCKING 0x0 ;  /* 0x0000000000007b1d */ /* 0x000fe20000010000 */
[----:B------:R-:W-:-:S04]  /*0370*/  LOP3.LUT P0, RZ, R14, 0x3f, RZ, 0xc0, !PT ;  /* 0x0000003f0eff7812 */ /* 0x000fc8000780c0ff */
[C---:B------:R-:W-:Y:S01]  /*0380*/  ISETP.LT.AND P0, PT, R9.reuse, 0x80, !P0 ;  /* 0x000000800900780c */ /* 0x040fe20004701270 */
[----:B-1----:R-:W-:Y:S01]  /*0390*/  IMAD.WIDE R8, R9, 0x4, R12 ;  /* 0x0000000409087825 */ /* 0x002fe200078e020c */
[----:B------:R-:W1:Y:S02]  /*03a0*/  LDS R16, [UR4] ;  /* 0x00000004ff107984 */ /* 0x000e640008000800 */
[----:B-1----:R-:W1:Y:S01]  /*03b0*/  MUFU.SQRT R17, R16 ;  /* 0x0000001000117308 */ /* 0x002e620000002000 */
[----:B------:R-:W-:Y:S01]  /*03c0*/  BAR.SYNC.DEFER_BLOCKING 0x0 ;  /* 0x0000000000007b1d */ /* 0x000fe20000010000 */
[C---:B-1----:R-:W-:Y:S01]  /*03d0*/  FSETP.GEU.AND P3, PT, R17.reuse, 1.175494350822287508e-38, PT ;  /* 0x008000001100780b */ /* 0x042fe20003f6e000 */
[C---:B------:R-:W-:Y:S01]  /*03e0*/  FMUL R2, R17.reuse, 0.25 ;  /* 0x3e80000011027820 */ /* 0x040fe20000400000 */
[----:B------:R-:W-:-:S04]  /*03f0*/  FSETP.GT.AND P2, PT, R17, 8.50705917302346158658e+37, PT ;  /* 0x7e8000001100780b */ /* 0x000fc80003f44000 */
[----:B------:R-:W-:Y:S02]  /*0400*/  FSEL R10, R2, R17, P2 ;  /* 0x00000011020a7208 */ /* 0x000fe40001000000 */
[----:B------:R-:W1:Y:S01]  /*0410*/  LDC.64 R2, c[0x0][0x228] ;  /* 0x00008a00ff027b82 */ /* 0x000e620000000a00 */
[----:B------:R3:W-:Y:S04]  /*0420*/  @P0 STG.E desc[UR6][R8.64], R17 ;  /* 0x0000001108000986 */ /* 0x0007e8000c101906 */
[----:B------:R-:W-:Y:S02]  /*0430*/  @!P3 FMUL R10, R10, 16777216 ;  /* 0x4b8000000a0ab820 */ /* 0x000fe40000400000 */
[----:B--2---:R-:W-:-:S04]  /*0440*/  @P2 FMUL R11, R11, 0.25 ;  /* 0x3e8000000b0b2820 */ /* 0x004fc80000400000 */
[----:B------:R-:W2:Y:S01]  /*0450*/  MUFU.RCP R10, R10 ;  /* 0x0000000a000a7308 */ /* 0x000ea20000001000 */
[----:B------:R-:W-:Y:S01]  /*0460*/  @!P3 FMUL R11, R11, 16777216 ;  /* 0x4b8000000b0bb820 */ /* 0x000fe20000400000 */
[----:B-1----:R-:W-:-:S04]  /*0470*/  IMAD.WIDE R2, R0, 0x4, R2 ;  /* 0x0000000400027825 */ /* 0x002fc800078e0202 */
[----:B--2---:R-:W-:-:S04]  /*0480*/  FMUL R11, R10, R11 ;  /* 0x0000000b0a0b7220 */ /* 0x004fc80000400000 */
[-C--:B------:R-:W-:Y:S01]  /*0490*/  FMUL R4, R4, R11.reuse ;  /* 0x0000000b04047220 */ /* 0x080fe20000400000 */
[-C--:B------:R-:W-:Y:S01]  /*04a0*/  FMUL R5, R5, R11.reuse ;  /* 0x0000000b05057220 */ /* 0x080fe20000400000 */
[-C--:B------:R-:W-:Y:S01]  /*04b0*/  FMUL R6, R6, R11.reuse ;  /* 0x0000000b06067220 */ /* 0x080fe20000400000 */
[----:B------:R-:W-:Y:S01]  /*04c0*/  FMUL R7, R7, R11 ;  /* 0x0000000b07077220 */ /* 0x000fe20000400000 */
[----:B---3--:R-:W-:Y:S06]  /*04d0*/  @!P1 EXIT ;  /* 0x000000000000994d */ /* 0x008fec0003800000 */
[----:B------:R-:W-:Y:S01]  /*04e0*/  STG.E.128 desc[UR6][R2.64], R4 ;  /* 0x0000000402007986 */ /* 0x000fe2000c101d06 */
[----:B------:R-:W-:Y:S05]  /*04f0*/  EXIT ;  /* 0x000000000000794d */ /* 0x000fea0003800000 */
.L_x_0:
[----:B------:R-:W-:-:S00]  /*0500*/  BRA `(.L_x_0) ;  /* 0xfffffffc00fc7947 */ /* 0x000fc0000383ffff */
[----:B------:R-:W-:-:S00]  /*0510*/  NOP ;  /* 0x0000000000007918 */ /* 0x000fc00000000000 */
        /* <DEDUP_REMOVED lines=14> */
.L_x_1:


//--------------------- .nv.global.init           --------------------------
	.section	.nv.global.init,"aw",@progbits
.nv.global.init:
	.type		_$_str,@object
	.size		_$_str,(_$_str_$_2 - _$_str)
_$_str:
        /*0000*/ 	.byte	0x5f, 0x5f, 0x43, 0x55, 0x44, 0x41, 0x5f, 0x46, 0x54, 0x5a, 0x00
	.type		_$_str_$_2,@object
	.size		_$_str_$_2,(.L_1 - _$_str_$_2)
_$_str_$_2:
        /*000b*/ 	.byte	0x5f, 0x5f, 0x43, 0x55, 0x44, 0x41, 0x5f, 0x50, 0x52, 0x45, 0x43, 0x5f, 0x53, 0x51, 0x52, 0x54
        /*001b*/ 	.byte	0x00
.L_1:


//--------------------- .nv.shared.triton_per_fused__weight_norm_interface_3 --------------------------
	.section	.nv.shared.triton_per_fused__weight_norm_interface_3,"aw",@nobits
	.sectionflags	@""
	.align	16
	.zero		1024


//--------------------- .nv.constant0.triton_per_fused__weight_norm_interface_3 --------------------------
	.section	.nv.constant0.triton_per_fused__weight_norm_interface_3,"a",@progbits
	.sectionflags	@""
	.align	4
.nv.constant0.triton_per_fused__weight_norm_interface_3:
	.zero		568
